//
// Generated by NVIDIA NVVM Compiler
//
// Compiler Build ID: CL-36424714
// Cuda compilation tools, release 13.0, V13.0.88
// Based on NVVM 20.0.0
//

.version 9.0
.target sm_100
.address_size 64

	// .globl	_Z6calGPUPfS_jj

.visible .entry _Z6calGPUPfS_jj(
	.param .u64 .ptr .align 1 _Z6calGPUPfS_jj_param_0,
	.param .u64 .ptr .align 1 _Z6calGPUPfS_jj_param_1,
	.param .u32 _Z6calGPUPfS_jj_param_2,
	.param .u32 _Z6calGPUPfS_jj_param_3
)
{
	.reg .pred 	%p<10>;
	.reg .b32 	%r<29>;
	.reg .b32 	%f<136>;
	.reg .b64 	%rd<17>;

	ld.param.u64 	%rd7, [_Z6calGPUPfS_jj_param_0];
	ld.param.u64 	%rd8, [_Z6calGPUPfS_jj_param_1];
	ld.param.u32 	%r6, [_Z6calGPUPfS_jj_param_2];
	ld.param.u32 	%r7, [_Z6calGPUPfS_jj_param_3];
	setp.eq.s32 	%p1, %r7, 0;
	@%p1 bra 	$L__BB0_12;
	mov.u32 	%r8, %tid.x;
	mov.u32 	%r9, %ctaid.x;
	mov.u32 	%r10, %ntid.x;
	mad.lo.s32 	%r11, %r10, %r9, %r8;
	add.s32 	%r12, %r6, -2;
	div.u32 	%r13, %r11, %r12;
	mul.lo.s32 	%r14, %r13, %r12;
	sub.s32 	%r15, %r11, %r14;
	add.s32 	%r16, %r15, 1;
	cvta.to.global.u64 	%rd9, %rd7;
	cvta.to.global.u64 	%rd10, %rd8;
	mul.lo.s32 	%r17, %r13, %r6;
	add.s32 	%r18, %r16, %r17;
	mul.wide.u32 	%rd11, %r18, 4;
	add.s64 	%rd1, %rd9, %rd11;
	shl.b32 	%r19, %r6, 1;
	add.s32 	%r20, %r17, %r19;
	add.s32 	%r21, %r20, %r16;
	mul.wide.u32 	%rd12, %r21, 4;
	add.s64 	%rd2, %rd9, %rd12;
	sub.s32 	%r22, %r20, %r6;
	add.s32 	%r23, %r22, %r15;
	mul.wide.u32 	%rd13, %r23, 4;
	add.s64 	%rd3, %rd9, %rd13;
	add.s32 	%r24, %r23, 2;
	mul.wide.u32 	%rd14, %r24, 4;
	add.s64 	%rd4, %rd9, %rd14;
	mul.wide.s32 	%rd15, %r11, 4;
	add.s64 	%rd5, %rd10, %rd15;
	add.s32 	%r25, %r23, 1;
	mul.wide.u32 	%rd16, %r25, 4;
	add.s64 	%rd6, %rd9, %rd16;
	and.b32  	%r1, %r7, 7;
	setp.lt.u32 	%p2, %r7, 8;
	@%p2 bra 	$L__BB0_4;
	and.b32  	%r26, %r7, -8;
	neg.s32 	%r28, %r26;
$L__BB0_3:
	.pragma "nounroll";
	ld.global.f32 	%f1, [%rd1];
	ld.global.f32 	%f2, [%rd2];
	add.f32 	%f3, %f1, %f2;
	ld.global.f32 	%f4, [%rd3];
	add.f32 	%f5, %f3, %f4;
	ld.global.f32 	%f6, [%rd4];
	add.f32 	%f7, %f5, %f6;
	mul.f32 	%f8, %f7, 0f3E800000;
	st.global.f32 	[%rd5], %f8;
	bar.sync 	0;
	ld.global.f32 	%f9, [%rd5];
	st.global.f32 	[%rd6], %f9;
	bar.sync 	0;
	ld.global.f32 	%f10, [%rd1];
	ld.global.f32 	%f11, [%rd2];
	add.f32 	%f12, %f10, %f11;
	ld.global.f32 	%f13, [%rd3];
	add.f32 	%f14, %f12, %f13;
	ld.global.f32 	%f15, [%rd4];
	add.f32 	%f16, %f14, %f15;
	mul.f32 	%f17, %f16, 0f3E800000;
	st.global.f32 	[%rd5], %f17;
	bar.sync 	0;
	ld.global.f32 	%f18, [%rd5];
	st.global.f32 	[%rd6], %f18;
	bar.sync 	0;
	ld.global.f32 	%f19, [%rd1];
	ld.global.f32 	%f20, [%rd2];
	add.f32 	%f21, %f19, %f20;
	ld.global.f32 	%f22, [%rd3];
	add.f32 	%f23, %f21, %f22;
	ld.global.f32 	%f24, [%rd4];
	add.f32 	%f25, %f23, %f24;
	mul.f32 	%f26, %f25, 0f3E800000;
	st.global.f32 	[%rd5], %f26;
	bar.sync 	0;
	ld.global.f32 	%f27, [%rd5];
	st.global.f32 	[%rd6], %f27;
	bar.sync 	0;
	ld.global.f32 	%f28, [%rd1];
	ld.global.f32 	%f29, [%rd2];
	add.f32 	%f30, %f28, %f29;
	ld.global.f32 	%f31, [%rd3];
	add.f32 	%f32, %f30, %f31;
	ld.global.f32 	%f33, [%rd4];
	add.f32 	%f34, %f32, %f33;
	mul.f32 	%f35, %f34, 0f3E800000;
	st.global.f32 	[%rd5], %f35;
	bar.sync 	0;
	ld.global.f32 	%f36, [%rd5];
	st.global.f32 	[%rd6], %f36;
	bar.sync 	0;
	ld.global.f32 	%f37, [%rd1];
	ld.global.f32 	%f38, [%rd2];
	add.f32 	%f39, %f37, %f38;
	ld.global.f32 	%f40, [%rd3];
	add.f32 	%f41, %f39, %f40;
	ld.global.f32 	%f42, [%rd4];
	add.f32 	%f43, %f41, %f42;
	mul.f32 	%f44, %f43, 0f3E800000;
	st.global.f32 	[%rd5], %f44;
	bar.sync 	0;
	ld.global.f32 	%f45, [%rd5];
	st.global.f32 	[%rd6], %f45;
	bar.sync 	0;
	ld.global.f32 	%f46, [%rd1];
	ld.global.f32 	%f47, [%rd2];
	add.f32 	%f48, %f46, %f47;
	ld.global.f32 	%f49, [%rd3];
	add.f32 	%f50, %f48, %f49;
	ld.global.f32 	%f51, [%rd4];
	add.f32 	%f52, %f50, %f51;
	mul.f32 	%f53, %f52, 0f3E800000;
	st.global.f32 	[%rd5], %f53;
	bar.sync 	0;
	ld.global.f32 	%f54, [%rd5];
	st.global.f32 	[%rd6], %f54;
	bar.sync 	0;
	ld.global.f32 	%f55, [%rd1];
	ld.global.f32 	%f56, [%rd2];
	add.f32 	%f57, %f55, %f56;
	ld.global.f32 	%f58, [%rd3];
	add.f32 	%f59, %f57, %f58;
	ld.global.f32 	%f60, [%rd4];
	add.f32 	%f61, %f59, %f60;
	mul.f32 	%f62, %f61, 0f3E800000;
	st.global.f32 	[%rd5], %f62;
	bar.sync 	0;
	ld.global.f32 	%f63, [%rd5];
	st.global.f32 	[%rd6], %f63;
	bar.sync 	0;
	ld.global.f32 	%f64, [%rd1];
	ld.global.f32 	%f65, [%rd2];
	add.f32 	%f66, %f64, %f65;
	ld.global.f32 	%f67, [%rd3];
	add.f32 	%f68, %f66, %f67;
	ld.global.f32 	%f69, [%rd4];
	add.f32 	%f70, %f68, %f69;
	mul.f32 	%f71, %f70, 0f3E800000;
	st.global.f32 	[%rd5], %f71;
	bar.sync 	0;
	ld.global.f32 	%f72, [%rd5];
	st.global.f32 	[%rd6], %f72;
	bar.sync 	0;
	add.s32 	%r28, %r28, 8;
	setp.ne.s32 	%p3, %r28, 0;
	@%p3 bra 	$L__BB0_3;
$L__BB0_4:
	setp.eq.s32 	%p4, %r1, 0;
	@%p4 bra 	$L__BB0_12;
	and.b32  	%r5, %r7, 3;
	setp.lt.u32 	%p5, %r1, 4;
	@%p5 bra 	$L__BB0_7;
	ld.global.f32 	%f73, [%rd1];
	ld.global.f32 	%f74, [%rd2];
	add.f32 	%f75, %f73, %f74;
	ld.global.f32 	%f76, [%rd3];
	add.f32 	%f77, %f75, %f76;
	ld.global.f32 	%f78, [%rd4];
	add.f32 	%f79, %f77, %f78;
	mul.f32 	%f80, %f79, 0f3E800000;
	st.global.f32 	[%rd5], %f80;
	bar.sync 	0;
	ld.global.f32 	%f81, [%rd5];
	st.global.f32 	[%rd6], %f81;
	bar.sync 	0;
	ld.global.f32 	%f82, [%rd1];
	ld.global.f32 	%f83, [%rd2];
	add.f32 	%f84, %f82, %f83;
	ld.global.f32 	%f85, [%rd3];
	add.f32 	%f86, %f84, %f85;
	ld.global.f32 	%f87, [%rd4];
	add.f32 	%f88, %f86, %f87;
	mul.f32 	%f89, %f88, 0f3E800000;
	st.global.f32 	[%rd5], %f89;
	bar.sync 	0;
	ld.global.f32 	%f90, [%rd5];
	st.global.f32 	[%rd6], %f90;
	bar.sync 	0;
	ld.global.f32 	%f91, [%rd1];
	ld.global.f32 	%f92, [%rd2];
	add.f32 	%f93, %f91, %f92;
	ld.global.f32 	%f94, [%rd3];
	add.f32 	%f95, %f93, %f94;
	ld.global.f32 	%f96, [%rd4];
	add.f32 	%f97, %f95, %f96;
	mul.f32 	%f98, %f97, 0f3E800000;
	st.global.f32 	[%rd5], %f98;
	bar.sync 	0;
	ld.global.f32 	%f99, [%rd5];
	st.global.f32 	[%rd6], %f99;
	bar.sync 	0;
	ld.global.f32 	%f100, [%rd1];
	ld.global.f32 	%f101, [%rd2];
	add.f32 	%f102, %f100, %f101;
	ld.global.f32 	%f103, [%rd3];
	add.f32 	%f104, %f102, %f103;
	ld.global.f32 	%f105, [%rd4];
	add.f32 	%f106, %f104, %f105;
	mul.f32 	%f107, %f106, 0f3E800000;
	st.global.f32 	[%rd5], %f107;
	bar.sync 	0;
	ld.global.f32 	%f108, [%rd5];
	st.global.f32 	[%rd6], %f108;
	bar.sync 	0;
$L__BB0_7:
	setp.eq.s32 	%p6, %r5, 0;
	@%p6 bra 	$L__BB0_12;
	setp.eq.s32 	%p7, %r5, 1;
	@%p7 bra 	$L__BB0_10;
	ld.global.f32 	%f109, [%rd1];
	ld.global.f32 	%f110, [%rd2];
	add.f32 	%f111, %f109, %f110;
	ld.global.f32 	%f112, [%rd3];
	add.f32 	%f113, %f111, %f112;
	ld.global.f32 	%f114, [%rd4];
	add.f32 	%f115, %f113, %f114;
	mul.f32 	%f116, %f115, 0f3E800000;
	st.global.f32 	[%rd5], %f116;
	bar.sync 	0;
	ld.global.f32 	%f117, [%rd5];
	st.global.f32 	[%rd6], %f117;
	bar.sync 	0;
	ld.global.f32 	%f118, [%rd1];
	ld.global.f32 	%f119, [%rd2];
	add.f32 	%f120, %f118, %f119;
	ld.global.f32 	%f121, [%rd3];
	add.f32 	%f122, %f120, %f121;
	ld.global.f32 	%f123, [%rd4];
	add.f32 	%f124, %f122, %f123;
	mul.f32 	%f125, %f124, 0f3E800000;
	st.global.f32 	[%rd5], %f125;
	bar.sync 	0;
	ld.global.f32 	%f126, [%rd5];
	st.global.f32 	[%rd6], %f126;
	bar.sync 	0;
$L__BB0_10:
	and.b32  	%r27, %r7, 1;
	setp.eq.b32 	%p8, %r27, 1;
	not.pred 	%p9, %p8;
	@%p9 bra 	$L__BB0_12;
	ld.global.f32 	%f127, [%rd1];
	ld.global.f32 	%f128, [%rd2];
	add.f32 	%f129, %f127, %f128;
	ld.global.f32 	%f130, [%rd3];
	add.f32 	%f131, %f129, %f130;
	ld.global.f32 	%f132, [%rd4];
	add.f32 	%f133, %f131, %f132;
	mul.f32 	%f134, %f133, 0f3E800000;
	st.global.f32 	[%rd5], %f134;
	bar.sync 	0;
	ld.global.f32 	%f135, [%rd5];
	st.global.f32 	[%rd6], %f135;
	bar.sync 	0;
$L__BB0_12:
	ret;

}


// ===== COMPILED SASS (sm_100) =====

	.target	sm_100

	.elftype	@"ET_EXEC"


//--------------------- .note.nv.tkinfo           --------------------------
	.section	.note.nv.tkinfo,"",@"SHT_NOTE"
	.sectionflags	@"SHF_NOTE_NV_TKINFO"
	.tkinfo
        /*0018*/ 	.word	0x00000002
        /*0030*/ 	.string	""
        /*0030*/ 	.string	"ptxas"
        /*0030*/ 	.string	"Cuda compilation tools, release 13.0, V13.0.88"
        /*0030*/ 	.string	"Build cuda_13.0.r13.0/compiler.36424714_0"
        /*0030*/ 	.string	"-arch sm_100 -m 64 "



//--------------------- .note.nv.cuinfo           --------------------------
	.section	.note.nv.cuinfo,"",@"SHT_NOTE"
	.sectionflags	@"SHF_NOTE_NV_CUINFO"
        /*0018*/ 	.short	0x0002
        /*001a*/ 	.short	0x0064
        /*001c*/ 	.short	0x0082
	.zero		2


//--------------------- .nv.info                  --------------------------
	.section	.nv.info,"",@"SHT_CUDA_INFO"
	.align	4


	//----- nvinfo : EIATTR_REGCOUNT
	.align		4
        /*0000*/ 	.byte	0x04, 0x2f
        /*0002*/ 	.short	(.L_1 - .L_0)
	.align		4
.L_0:
        /*0004*/ 	.word	index@(_Z6calGPUPfS_jj)
        /*0008*/ 	.word	0x0000001a


	//----- nvinfo : EIATTR_FRAME_SIZE
	.align		4
.L_1:
        /*000c*/ 	.byte	0x04, 0x11
        /*000e*/ 	.short	(.L_3 - .L_2)
	.align		4
.L_2:
        /*0010*/ 	.word	index@(_Z6calGPUPfS_jj)
        /*0014*/ 	.word	0x00000000


	//----- nvinfo : EIATTR_MIN_STACK_SIZE
	.align		4
.L_3:
        /*0018*/ 	.byte	0x04, 0x12
        /*001a*/ 	.short	(.L_5 - .L_4)
	.align		4
.L_4:
        /*001c*/ 	.word	index@(_Z6calGPUPfS_jj)
        /*0020*/ 	.word	0x00000000
.L_5:


//--------------------- .nv.compat                --------------------------
	.section	.nv.compat,"",@"SHT_CUDA_COMPAT_INFO"
	.align	4
        /*0000*/ 	.byte	0x02, 0x09, 0x00, 0x00, 0x02, 0x02, 0x01, 0x00, 0x02, 0x05, 0x05, 0x00, 0x03, 0x07, 0x01, 0x01
        /*0010*/ 	.byte	0x02, 0x03, 0x00, 0x00, 0x02, 0x06, 0x01, 0x00, 0x04, 0x0b, 0x08, 0x00, 0x09, 0x00, 0x00, 0x00
        /*0020*/ 	.byte	0x00, 0x00, 0x00, 0x00


//--------------------- .nv.info._Z6calGPUPfS_jj  --------------------------
	.section	.nv.info._Z6calGPUPfS_jj,"",@"SHT_CUDA_INFO"
	.sectionflags	@""
	.align	4


	//----- nvinfo : EIATTR_CUDA_API_VERSION
	.align		4
        /*0000*/ 	.byte	0x04, 0x37
        /*0002*/ 	.short	(.L_7 - .L_6)
.L_6:
        /*0004*/ 	.word	0x00000082


	//----- nvinfo : EIATTR_KPARAM_INFO
	.align		4
.L_7:
        /*0008*/ 	.byte	0x04, 0x17
        /*000a*/ 	.short	(.L_9 - .L_8)
.L_8:
        /*000c*/ 	.word	0x00000000
        /*0010*/ 	.short	0x0003
        /*0012*/ 	.short	0x0014
        /*0014*/ 	.byte	0x00, 0xf0, 0x11, 0x00


	//----- nvinfo : EIATTR_KPARAM_INFO
	.align		4
.L_9:
        /*0018*/ 	.byte	0x04, 0x17
        /*001a*/ 	.short	(.L_11 - .L_10)
.L_10:
        /*001c*/ 	.word	0x00000000
        /*0020*/ 	.short	0x0002
        /*0022*/ 	.short	0x0010
        /*0024*/ 	.byte	0x00, 0xf0, 0x11, 0x00


	//----- nvinfo : EIATTR_KPARAM_INFO
	.align		4
.L_11:
        /*0028*/ 	.byte	0x04, 0x17
        /*002a*/ 	.short	(.L_13 - .L_12)
.L_12:
        /*002c*/ 	.word	0x00000000
        /*0030*/ 	.short	0x0001
        /*0032*/ 	.short	0x0008
        /*0034*/ 	.byte	0x00, 0xf5, 0x21, 0x00


	//----- nvinfo : EIATTR_KPARAM_INFO
	.align		4
.L_13:
        /*0038*/ 	.byte	0x04, 0x17
        /*003a*/ 	.short	(.L_15 - .L_14)
.L_14:
        /*003c*/ 	.word	0x00000000
        /*0040*/ 	.short	0x0000
        /*0042*/ 	.short	0x0000
        /*0044*/ 	.byte	0x00, 0xf5, 0x21, 0x00


	//----- nvinfo : EIATTR_SPARSE_MMA_MASK
	.align		4
.L_15:
        /*0048*/ 	.byte	0x03, 0x50
        /*004a*/ 	.short	0x0000


	//----- nvinfo : EIATTR_MAXREG_COUNT
	.align		4
        /*004c*/ 	.byte	0x03, 0x1b
        /*004e*/ 	.short	0x00ff


	//----- nvinfo : EIATTR_NUM_BARRIERS
	.align		4
        /*0050*/ 	.byte	0x02, 0x4c
        /*0052*/ 	.byte	0x01
	.zero		1


	//----- nvinfo : EIATTR_MERCURY_ISA_VERSION
	.align		4
        /*0054*/ 	.byte	0x03, 0x5f
        /*0056*/ 	.short	0x0101


	//----- nvinfo : EIATTR_VRC_CTA_INIT_COUNT
	.align		4
        /*0058*/ 	.byte	0x02, 0x4a
	.zero		1
	.zero		1


	//----- nvinfo : EIATTR_EXIT_INSTR_OFFSETS
	.align		4
        /*005c*/ 	.byte	0x04, 0x1c
        /*005e*/ 	.short	(.L_17 - .L_16)


	//   ....[0]....
.L_16:
        /*0060*/ 	.word	0x00000030


	//   ....[1]....
        /*0064*/ 	.word	0x00000a00


	//   ....[2]....
        /*0068*/ 	.word	0x00000d90


	//   ....[3]....
        /*006c*/ 	.word	0x00000f80


	//   ....[4]....
        /*0070*/ 	.word	0x00001060


	//----- nvinfo : EIATTR_CBANK_PARAM_SIZE
	.align		4
.L_17:
        /*0074*/ 	.byte	0x03, 0x19
        /*0076*/ 	.short	0x0018


	//----- nvinfo : EIATTR_PARAM_CBANK
	.align		4
        /*0078*/ 	.byte	0x04, 0x0a
        /*007a*/ 	.short	(.L_19 - .L_18)
	.align		4
.L_18:
        /*007c*/ 	.word	index@(.nv.constant0._Z6calGPUPfS_jj)
        /*0080*/ 	.short	0x0380
        /*0082*/ 	.short	0x0018


	//----- nvinfo : EIATTR_SW_WAR
	.align		4
.L_19:
        /*0084*/ 	.byte	0x04, 0x36
        /*0086*/ 	.short	(.L_21 - .L_20)
.L_20:
        /*0088*/ 	.word	0x00000008
.L_21:


//--------------------- .nv.callgraph             --------------------------
	.section	.nv.callgraph,"",@"SHT_CUDA_CALLGRAPH"
	.align	4
	.sectionentsize	8
	.align		4
        /*0000*/ 	.word	0x00000000
	.align		4
        /*0004*/ 	.word	0xffffffff
	.align		4
        /*0008*/ 	.word	0x00000000
	.align		4
        /*000c*/ 	.word	0xfffffffe
	.align		4
        /*0010*/ 	.word	0x00000000
	.align		4
        /*0014*/ 	.word	0xfffffffd
	.align		4
        /*0018*/ 	.word	0x00000000
	.align		4
        /*001c*/ 	.word	0xfffffffc


//--------------------- .text._Z6calGPUPfS_jj     --------------------------
	.section	.text._Z6calGPUPfS_jj,"ax",@progbits
	.align	128
        .global         _Z6calGPUPfS_jj
        .type           _Z6calGPUPfS_jj,@function
        .size           _Z6calGPUPfS_jj,(.L_x_5 - _Z6calGPUPfS_jj)
        .other          _Z6calGPUPfS_jj,@"STO_CUDA_ENTRY STV_DEFAULT"
_Z6calGPUPfS_jj:
.text._Z6calGPUPfS_jj:
[----:B------:R-:W-:Y:S08]  /*0000*/  LDC R1, c[0x0][0x37c] ;  /* 0x0000df00ff017b82 */ /* 0x000ff00000000800 */
[----:B------:R-:W0:Y:S02]  /*0010*/  LDC R0, c[0x0][0x394] ;  /* 0x0000e500ff007b82 */ /* 0x000e240000000800 */
[----:B0-----:R-:W-:-:S13]  /*0020*/  ISETP.NE.AND P0, PT, R0, RZ, PT ;  /* 0x000000ff0000720c */ /* 0x001fda0003f05270 */
[----:B------:R-:W-:Y:S05]  /*0030*/  @!P0 EXIT ;  /* 0x000000000000894d */ /* 0x000fea0003800000 */
[----:B------:R-:W0:Y:S01]  /*0040*/  LDC R15, c[0x0][0x390] ;  /* 0x0000e400ff0f7b82 */ /* 0x000e220000000800 */
[----:B------:R-:W1:Y:S01]  /*0050*/  S2R R13, SR_TID.X ;  /* 0x00000000000d7919 */ /* 0x000e620000002100 */
[----:B------:R-:W-:-:S06]  /*0060*/  LOP3.LUT R16, R0, 0x7, RZ, 0xc0, !PT ;  /* 0x0000000700107812 */ /* 0x000fcc00078ec0ff */
[----:B------:R-:W1:Y:S08]  /*0070*/  S2UR UR4, SR_CTAID.X ;  /* 0x00000000000479c3 */ /* 0x000e700000002500 */
[----:B------:R-:W1:Y:S01]  /*0080*/  LDC R10, c[0x0][0x360] ;  /* 0x0000d800ff0a7b82 */ /* 0x000e620000000800 */
[----:B0-----:R-:W-:-:S04]  /*0090*/  IADD3 R6, PT, PT, R15, -0x2, RZ ;  /* 0xfffffffe0f067810 */ /* 0x001fc80007ffe0ff */
[----:B------:R-:W0:Y:S01]  /*00a0*/  I2F.U32.RP R4, R6 ;  /* 0x0000000600047306 */ /* 0x000e220000209000 */
[----:B------:R-:W-:Y:S02]  /*00b0*/  IADD3 R5, PT, PT, RZ, -R6, RZ ;  /* 0x80000006ff057210 */ /* 0x000fe40007ffe0ff */
[----:B------:R-:W-:Y:S01]  /*00c0*/  ISETP.NE.U32.AND P2, PT, R6, RZ, PT ;  /* 0x000000ff0600720c */ /* 0x000fe20003f45070 */
[----:B-1----:R-:W-:Y:S01]  /*00d0*/  IMAD R13, R10, UR4, R13 ;  /* 0x000000040a0d7c24 */ /* 0x002fe2000f8e020d */
[----:B------:R-:W1:Y:S03]  /*00e0*/  LDCU.64 UR4, c[0x0][0x358] ;  /* 0x00006b00ff0477ac */ /* 0x000e660008000a00 */
[----:B0-----:R-:W0:Y:S02]  /*00f0*/  MUFU.RCP R4, R4 ;  /* 0x0000000400047308 */ /* 0x001e240000001000 */
[----:B0-----:R-:W-:-:S06]  /*0100*/  IADD3 R2, PT, PT, R4, 0xffffffe, RZ ;  /* 0x0ffffffe04027810 */ /* 0x001fcc0007ffe0ff */
[----:B------:R0:W2:Y:S02]  /*0110*/  F2I.FTZ.U32.TRUNC.NTZ R3, R2 ;  /* 0x0000000200037305 */ /* 0x0000a4000021f000 */
[----:B0-----:R-:W-:Y:S02]  /*0120*/  HFMA2 R2, -RZ, RZ, 0, 0 ;  /* 0x00000000ff027431 */ /* 0x001fe400000001ff */
[----:B--2---:R-:W-:-:S04]  /*0130*/  IMAD R5, R5, R3, RZ ;  /* 0x0000000305057224 */ /* 0x004fc800078e02ff */
[----:B------:R-:W-:Y:S02]  /*0140*/  IMAD.HI.U32 R8, R3, R5, R2 ;  /* 0x0000000503087227 */ /* 0x000fe400078e0002 */
[----:B------:R-:W0:Y:S04]  /*0150*/  LDC.64 R4, c[0x0][0x380] ;  /* 0x0000e000ff047b82 */ /* 0x000e280000000a00 */
[----:B------:R-:W-:-:S05]  /*0160*/  IMAD.HI.U32 R8, R8, R13, RZ ;  /* 0x0000000d08087227 */ /* 0x000fca00078e00ff */
[----:B------:R-:W-:-:S05]  /*0170*/  IADD3 R3, PT, PT, -R8, RZ, RZ ;  /* 0x000000ff08037210 */ /* 0x000fca0007ffe1ff */
[----:B------:R-:W-:-:S05]  /*0180*/  IMAD R3, R6, R3, R13 ;  /* 0x0000000306037224 */ /* 0x000fca00078e020d */
[----:B------:R-:W-:-:S13]  /*0190*/  ISETP.GE.U32.AND P0, PT, R3, R6, PT ;  /* 0x000000060300720c */ /* 0x000fda0003f06070 */
[----:B------:R-:W-:Y:S02]  /*01a0*/  @P0 IADD3 R3, PT, PT, -R6, R3, RZ ;  /* 0x0000000306030210 */ /* 0x000fe40007ffe1ff */
[----:B------:R-:W-:Y:S02]  /*01b0*/  @P0 IADD3 R8, PT, PT, R8, 0x1, RZ ;  /* 0x0000000108080810 */ /* 0x000fe40007ffe0ff */
[----:B------:R-:W-:Y:S02]  /*01c0*/  ISETP.GE.U32.AND P1, PT, R3, R6, PT ;  /* 0x000000060300720c */ /* 0x000fe40003f26070 */
[----:B------:R-:W2:Y:S01]  /*01d0*/  LDC.64 R2, c[0x0][0x388] ;  /* 0x0000e200ff027b82 */ /* 0x000ea20000000a00 */
[----:B------:R-:W-:-:S10]  /*01e0*/  ISETP.GE.U32.AND P0, PT, R0, 0x8, PT ;  /* 0x000000080000780c */ /* 0x000fd40003f06070 */
[----:B------:R-:W-:Y:S02]  /*01f0*/  @P1 IADD3 R8, PT, PT, R8, 0x1, RZ ;  /* 0x0000000108081810 */ /* 0x000fe40007ffe0ff */
[----:B------:R-:W-:Y:S02]  /*0200*/  @!P2 LOP3.LUT R8, RZ, R6, RZ, 0x33, !PT ;  /* 0x00000006ff08a212 */ /* 0x000fe400078e33ff */
[----:B------:R-:W-:Y:S02]  /*0210*/  ISETP.NE.AND P1, PT, R16, RZ, PT ;  /* 0x000000ff1000720c */ /* 0x000fe40003f25270 */
[C---:B------:R-:W-:Y:S01]  /*0220*/  IADD3 R7, PT, PT, -R8.reuse, RZ, RZ ;  /* 0x000000ff08077210 */ /* 0x040fe20007ffe1ff */
[----:B------:R-:W-:-:S04]  /*0230*/  IMAD R8, R8, R15, RZ ;  /* 0x0000000f08087224 */ /* 0x000fc800078e02ff */
[----:B------:R-:W-:Y:S01]  /*0240*/  IMAD R6, R6, R7, R13 ;  /* 0x0000000706067224 */ /* 0x000fe200078e020d */
[----:B------:R-:W-:Y:S01]  /*0250*/  LEA R10, R15, R8, 0x1 ;  /* 0x000000080f0a7211 */ /* 0x000fe200078e08ff */
[----:B--2---:R-:W-:-:S03]  /*0260*/  IMAD.WIDE R2, R13, 0x4, R2 ;  /* 0x000000040d027825 */ /* 0x004fc600078e0202 */
[C---:B------:R-:W-:Y:S02]  /*0270*/  IADD3 R7, PT, PT, R6.reuse, 0x1, RZ ;  /* 0x0000000106077810 */ /* 0x040fe40007ffe0ff */
[----:B------:R-:W-:Y:S02]  /*0280*/  IADD3 R15, PT, PT, R6, -R15, R10 ;  /* 0x8000000f060f7210 */ /* 0x000fe40007ffe00a */
[C---:B------:R-:W-:Y:S02]  /*0290*/  IADD3 R9, PT, PT, R7.reuse, R8, RZ ;  /* 0x0000000807097210 */ /* 0x040fe40007ffe0ff */
[----:B------:R-:W-:Y:S01]  /*02a0*/  IADD3 R11, PT, PT, R7, R10, RZ ;  /* 0x0000000a070b7210 */ /* 0x000fe20007ffe0ff */
[C-C-:B0-----:R-:W-:Y:S01]  /*02b0*/  IMAD.WIDE.U32 R6, R15.reuse, 0x4, R4.reuse ;  /* 0x000000040f067825 */ /* 0x141fe200078e0004 */
[C---:B------:R-:W-:Y:S02]  /*02c0*/  IADD3 R17, PT, PT, R15.reuse, 0x2, RZ ;  /* 0x000000020f117810 */ /* 0x040fe40007ffe0ff */
[----:B------:R-:W-:Y:S01]  /*02d0*/  IADD3 R19, PT, PT, R15, 0x1, RZ ;  /* 0x000000010f137810 */ /* 0x000fe20007ffe0ff */
[----:B------:R-:W-:-:S04]  /*02e0*/  IMAD.WIDE.U32 R8, R9, 0x4, R4 ;  /* 0x0000000409087825 */ /* 0x000fc800078e0004 */
[----:B------:R-:W-:-:S04]  /*02f0*/  IMAD.WIDE.U32 R10, R11, 0x4, R4 ;  /* 0x000000040b0a7825 */ /* 0x000fc800078e0004 */
[----:B------:R-:W-:-:S04]  /*0300*/  IMAD.WIDE.U32 R14, R17, 0x4, R4 ;  /* 0x00000004110e7825 */ /* 0x000fc800078e0004 */
[----:B------:R-:W-:Y:S01]  /*0310*/  IMAD.WIDE.U32 R4, R19, 0x4, R4 ;  /* 0x0000000413047825 */ /* 0x000fe200078e0004 */
[----:B-1----:R-:W-:Y:S06]  /*0320*/  @!P0 BRA `(.L_x_0) ;  /* 0x0000000400b48947 */ /* 0x002fec0003800000 */
[----:B------:R-:W-:-:S04]  /*0330*/  LOP3.LUT R12, R0, 0xfffffff8, RZ, 0xc0, !PT ;  /* 0xfffffff8000c7812 */ /* 0x000fc800078ec0ff */
[----:B------:R-:W-:-:S07]  /*0340*/  IADD3 R12, PT, PT, -R12, RZ, RZ ;  /* 0x000000ff0c0c7210 */ /* 0x000fce0007ffe1ff */
.L_x_1:
[----:B0-----:R-:W2:Y:S04]  /*0350*/  LDG.E R13, desc[UR4][R8.64] ;  /* 0x00000004080d7981 */ /* 0x001ea8000c1e1900 */
[----:B------:R-:W2:Y:S04]  /*0360*/  LDG.E R18, desc[UR4][R10.64] ;  /* 0x000000040a127981 */ /* 0x000ea8000c1e1900 */
[----:B------:R-:W3:Y:S04]  /*0370*/  LDG.E R20, desc[UR4][R6.64] ;  /* 0x0000000406147981 */ /* 0x000ee8000c1e1900 */
[----:B------:R-:W4:Y:S01]  /*0380*/  LDG.E R22, desc[UR4][R14.64] ;  /* 0x000000040e167981 */ /* 0x000f22000c1e1900 */
[----:B--2---:R-:W-:-:S04]  /*0390*/  FADD R13, R13, R18 ;  /* 0x000000120d0d7221 */ /* 0x004fc80000000000 */
[----:B---3--:R-:W-:-:S04]  /*03a0*/  FADD R13, R13, R20 ;  /* 0x000000140d0d7221 */ /* 0x008fc80000000000 */
[----:B----4-:R-:W-:-:S04]  /*03b0*/  FADD R13, R13, R22 ;  /* 0x000000160d0d7221 */ /* 0x010fc80000000000 */
[----:B------:R-:W-:-:S05]  /*03c0*/  FMUL R13, R13, 0.25 ;  /* 0x3e8000000d0d7820 */ /* 0x000fca0000400000 */
[----:B------:R0:W-:Y:S01]  /*03d0*/  STG.E desc[UR4][R2.64], R13 ;  /* 0x0000000d02007986 */ /* 0x0001e2000c101904 */
[----:B------:R-:W-:Y:S06]  /*03e0*/  BAR.SYNC.DEFER_BLOCKING 0x0 ;  /* 0x0000000000007b1d */ /* 0x000fec0000010000 */
[----:B------:R-:W2:Y:S04]  /*03f0*/  LDG.E R17, desc[UR4][R2.64] ;  /* 0x0000000402117981 */ /* 0x000ea8000c1e1900 */
[----:B--2---:R1:W-:Y:S01]  /*0400*/  STG.E desc[UR4][R4.64], R17 ;  /* 0x0000001104007986 */ /* 0x0043e2000c101904 */
[----:B------:R-:W-:Y:S06]  /*0410*/  BAR.SYNC.DEFER_BLOCKING 0x0 ;  /* 0x0000000000007b1d */ /* 0x000fec0000010000 */
[----:B------:R-:W2:Y:S04]  /*0420*/  LDG.E R18, desc[UR4][R8.64] ;  /* 0x0000000408127981 */ /* 0x000ea8000c1e1900 */
[----:B------:R-:W2:Y:S04]  /*0430*/  LDG.E R19, desc[UR4][R10.64] ;  /* 0x000000040a137981 */ /* 0x000ea8000c1e1900 */
[----:B------:R-:W3:Y:S04]  /*0440*/  LDG.E R21, desc[UR4][R6.64] ;  /* 0x0000000406157981 */ /* 0x000ee8000c1e1900 */
[----:B------:R-:W4:Y:S01]  /*0450*/  LDG.E R23, desc[UR4][R14.64] ;  /* 0x000000040e177981 */ /* 0x000f22000c1e1900 */
[----:B--2---:R-:W-:-:S04]  /*0460*/  FADD R18, R18, R19 ;  /* 0x0000001312127221 */ /* 0x004fc80000000000 */
[----:B---3--:R-:W-:-:S04]  /*0470*/  FADD R18, R18, R21 ;  /* 0x0000001512127221 */ /* 0x008fc80000000000 */
[----:B----4-:R-:W-:-:S04]  /*0480*/  FADD R18, R18, R23 ;  /* 0x0000001712127221 */ /* 0x010fc80000000000 */
[----:B0-----:R-:W-:-:S05]  /*0490*/  FMUL R13, R18, 0.25 ;  /* 0x3e800000120d7820 */ /* 0x001fca0000400000 */
[----:B------:R0:W-:Y:S01]  /*04a0*/  STG.E desc[UR4][R2.64], R13 ;  /* 0x0000000d02007986 */ /* 0x0001e2000c101904 */
[----:B------:R-:W-:Y:S06]  /*04b0*/  BAR.SYNC.DEFER_BLOCKING 0x0 ;  /* 0x0000000000007b1d */ /* 0x000fec0000010000 */
[----:B-1----:R-:W2:Y:S04]  /*04c0*/  LDG.E R17, desc[UR4][R2.64] ;  /* 0x0000000402117981 */ /* 0x002ea8000c1e1900 */
        /* <DEDUP_REMOVED lines=77> */
[----:B-1----:R-:W2:Y:S01]  /*09a0*/  LDG.E R17, desc[UR4][R2.64] ;  /* 0x0000000402117981 */ /* 0x002ea2000c1e1900 */
[----:B------:R-:W-:-:S04]  /*09b0*/  IADD3 R12, PT, PT, R12, 0x8, RZ ;  /* 0x000000080c0c7810 */ /* 0x000fc80007ffe0ff */
[----:B------:R-:W-:Y:S01]  /*09c0*/  ISETP.NE.AND P0, PT, R12, RZ, PT ;  /* 0x000000ff0c00720c */ /* 0x000fe20003f05270 */
[----:B--2---:R0:W-:Y:S01]  /*09d0*/  STG.E desc[UR4][R4.64], R17 ;  /* 0x0000001104007986 */ /* 0x0041e2000c101904 */
[----:B------:R-:W-:Y:S11]  /*09e0*/  BAR.SYNC.DEFER_BLOCKING 0x0 ;  /* 0x0000000000007b1d */ /* 0x000ff60000010000 */
[----:B------:R-:W-:Y:S05]  /*09f0*/  @P0 BRA `(.L_x_1) ;  /* 0xfffffff800540947 */ /* 0x000fea000383ffff */
.L_x_0:
[----:B------:R-:W-:Y:S05]  /*0a00*/  @!P1 EXIT ;  /* 0x000000000000994d */ /* 0x000fea0003800000 */
[----:B------:R-:W-:Y:S02]  /*0a10*/  ISETP.GE.U32.AND P0, PT, R16, 0x4, PT ;  /* 0x000000041000780c */ /* 0x000fe40003f06070 */
[----:B------:R-:W-:-:S04]  /*0a20*/  LOP3.LUT R18, R0, 0x3, RZ, 0xc0, !PT ;  /* 0x0000000300127812 */ /* 0x000fc800078ec0ff */
[----:B------:R-:W-:-:S07]  /*0a30*/  ISETP.NE.AND P1, PT, R18, RZ, PT ;  /* 0x000000ff1200720c */ /* 0x000fce0003f25270 */
[----:B------:R-:W-:Y:S06]  /*0a40*/  @!P0 BRA `(.L_x_2) ;  /* 0x0000000000d08947 */ /* 0x000fec0003800000 */
[----:B------:R-:W2:Y:S04]  /*0a50*/  LDG.E R12, desc[UR4][R8.64] ;  /* 0x00000004080c7981 */ /* 0x000ea8000c1e1900 */
[----:B0-----:R-:W2:Y:S04]  /*0a60*/  LDG.E R13, desc[UR4][R10.64] ;  /* 0x000000040a0d7981 */ /* 0x001ea8000c1e1900 */
        /* <DEDUP_REMOVED lines=47> */
[----:B-1----:R-:W3:Y:S04]  /*0d60*/  LDG.E R17, desc[UR4][R2.64] ;  /* 0x0000000402117981 */ /* 0x002ee8000c1e1900 */
[----:B---3--:R2:W-:Y:S01]  /*0d70*/  STG.E desc[UR4][R4.64], R17 ;  /* 0x0000001104007986 */ /* 0x0085e2000c101904 */
[----:B------:R-:W-:Y:S06]  /*0d80*/  BAR.SYNC.DEFER_BLOCKING 0x0 ;  /* 0x0000000000007b1d */ /* 0x000fec0000010000 */
.L_x_2:
[----:B------:R-:W-:Y:S05]  /*0d90*/  @!P1 EXIT ;  /* 0x000000000000994d */ /* 0x000fea0003800000 */
[----:B------:R-:W-:Y:S02]  /*0da0*/  ISETP.NE.AND P0, PT, R18, 0x1, PT ;  /* 0x000000011200780c */ /* 0x000fe40003f05270 */
[----:B------:R-:W-:-:S04]  /*0db0*/  LOP3.LUT R0, R0, 0x1, RZ, 0xc0, !PT ;  /* 0x0000000100007812 */ /* 0x000fc800078ec0ff */
[----:B------:R-:W-:-:S07]  /*0dc0*/  ISETP.NE.U32.AND P1, PT, R0, 0x1, PT ;  /* 0x000000010000780c */ /* 0x000fce0003f25070 */
[----:B------:R-:W-:Y:S06]  /*0dd0*/  @!P0 BRA `(.L_x_3) ;  /* 0x0000000000688947 */ /* 0x000fec0003800000 */
[----:B------:R-:W3:Y:S04]  /*0de0*/  LDG.E R0, desc[UR4][R8.64] ;  /* 0x0000000408007981 */ /* 0x000ee8000c1e1900 */
[----:B0-2---:R-:W3:Y:S04]  /*0df0*/  LDG.E R13, desc[UR4][R10.64] ;  /* 0x000000040a0d7981 */ /* 0x005ee8000c1e1900 */
[----:B------:R-:W2:Y:S04]  /*0e00*/  LDG.E R17, desc[UR4][R6.64] ;  /* 0x0000000406117981 */ /* 0x000ea8000c1e1900 */
[----:B------:R-:W4:Y:S01]  /*0e10*/  LDG.E R19, desc[UR4][R14.64] ;  /* 0x000000040e137981 */ /* 0x000f22000c1e1900 */
[----:B---3--:R-:W-:-:S04]  /*0e20*/  FADD R0, R0, R13 ;  /* 0x0000000d00007221 */ /* 0x008fc80000000000 */
[----:B--2---:R-:W-:-:S04]  /*0e30*/  FADD R0, R0, R17 ;  /* 0x0000001100007221 */ /* 0x004fc80000000000 */
        /* <DEDUP_REMOVED lines=20> */
.L_x_3:
[----:B------:R-:W-:Y:S05]  /*0f80*/  @P1 EXIT ;  /* 0x000000000000194d */ /* 0x000fea0003800000 */
[----:B------:R-:W4:Y:S04]  /*0f90*/  LDG.E R8, desc[UR4][R8.64] ;  /* 0x0000000408087981 */ /* 0x000f28000c1e1900 */
[----:B------:R-:W4:Y:S04]  /*0fa0*/  LDG.E R11, desc[UR4][R10.64] ;  /* 0x000000040a0b7981 */ /* 0x000f28000c1e1900 */
[----:B------:R-:W5:Y:S04]  /*0fb0*/  LDG.E R7, desc[UR4][R6.64] ;  /* 0x0000000406077981 */ /* 0x000f68000c1e1900 */
[----:B------:R-:W2:Y:S01]  /*0fc0*/  LDG.E R15, desc[UR4][R14.64] ;  /* 0x000000040e0f7981 */ /* 0x000ea2000c1e1900 */
[----:B----4-:R-:W-:-:S04]  /*0fd0*/  FADD R0, R8, R11 ;  /* 0x0000000b08007221 */ /* 0x010fc80000000000 */
[----:B-----5:R-:W-:-:S04]  /*0fe0*/  FADD R0, R0, R7 ;  /* 0x0000000700007221 */ /* 0x020fc80000000000 */
[----:B--2---:R-:W-:-:S04]  /*0ff0*/  FADD R0, R0, R15 ;  /* 0x0000000f00007221 */ /* 0x004fc80000000000 */
[----:B0--3--:R-:W-:-:S05]  /*1000*/  FMUL R13, R0, 0.25 ;  /* 0x3e800000000d7820 */ /* 0x009fca0000400000 */
[----:B------:R-:W-:Y:S01]  /*1010*/  STG.E desc[UR4][R2.64], R13 ;  /* 0x0000000d02007986 */ /* 0x000fe2000c101904 */
[----:B------:R-:W-:Y:S06]  /*1020*/  BAR.SYNC.DEFER_BLOCKING 0x0 ;  /* 0x0000000000007b1d */ /* 0x000fec0000010000 */
[----:B------:R-:W2:Y:S04]  /*1030*/  LDG.E R17, desc[UR4][R2.64] ;  /* 0x0000000402117981 */ /* 0x000ea8000c1e1900 */
[----:B--2---:R-:W-:Y:S01]  /*1040*/  STG.E desc[UR4][R4.64], R17 ;  /* 0x0000001104007986 */ /* 0x004fe2000c101904 */
[----:B------:R-:W-:Y:S06]  /*1050*/  BAR.SYNC.DEFER_BLOCKING 0x0 ;  /* 0x0000000000007b1d */ /* 0x000fec0000010000 */
[----:B------:R-:W-:Y:S05]  /*1060*/  EXIT ;  /* 0x000000000000794d */ /* 0x000fea0003800000 */
.L_x_4:
[----:B------:R-:W-:-:S00]  /*1070*/  BRA `(.L_x_4) ;  /* 0xfffffffc00fc7947 */ /* 0x000fc0000383ffff */
[----:B------:R-:W-:-:S00]  /*1080*/  NOP ;  /* 0x0000000000007918 */ /* 0x000fc00000000000 */
[----:B------:R-:W-:-:S00]  /*1090*/  NOP ;  /* 0x0000000000007918 */ /* 0x000fc00000000000 */
[----:B------:R-:W-:-:S00]  /*10a0*/  NOP ;  /* 0x0000000000007918 */ /* 0x000fc00000000000 */
[----:B------:R-:W-:-:S00]  /*10b0*/  NOP ;  /* 0x0000000000007918 */ /* 0x000fc00000000000 */
[----:B------:R-:W-:-:S00]  /*10c0*/  NOP ;  /* 0x0000000000007918 */ /* 0x000fc00000000000 */
[----:B------:R-:W-:-:S00]  /*10d0*/  NOP ;  /* 0x0000000000007918 */ /* 0x000fc00000000000 */
[----:B------:R-:W-:-:S00]  /*10e0*/  NOP ;  /* 0x0000000000007918 */ /* 0x000fc00000000000 */
[----:B------:R-:W-:-:S00]  /*10f0*/  NOP ;  /* 0x0000000000007918 */ /* 0x000fc00000000000 */
.L_x_5:


//--------------------- .nv.shared.reserved.0     --------------------------
	.section	.nv.shared.reserved.0,"aw",@nobits
	.weak		__nv_reservedSMEM_offset_0_alias
	.size		__nv_reservedSMEM_offset_0_alias, 0, 64
	.other		__nv_reservedSMEM_offset_0_alias,@"STO_CUDA_RESERVED_SHARED STV_DEFAULT"
__nv_reservedSMEM_offset_0_alias:
	.zero		0
	.zero		64


//--------------------- .nv.constant0._Z6calGPUPfS_jj --------------------------
	.section	.nv.constant0._Z6calGPUPfS_jj,"a",@progbits
	.sectionflags	@""
	.align	4
.nv.constant0._Z6calGPUPfS_jj:
	.zero		920


//--------------------- SYMBOLS --------------------------

	.type		.nv.reservedSmem.offset0,@object
	.size		.nv.reservedSmem.offset0,0x4
